	.headerflags	@"EF_CUDA_TEXMODE_UNIFIED EF_CUDA_64BIT_ADDRESS EF_CUDA_ACCELERATORS EF_CUDA_SM90 EF_CUDA_VIRTUAL_SM(EF_CUDA_SM90)"
	.elftype	@"ET_EXEC"


//--------------------- .nv.info                  --------------------------
	.section	.nv.info,"",@"SHT_CUDA_INFO"
	.align	4


	//----- nvinfo : EIATTR_REGCOUNT
	.align		4
        /*0000*/ 	.byte	0x04, 0x2f
        /*0002*/ 	.short	(.L_1 - .L_0)
	.align		4
.L_0:
        /*0004*/ 	.word	index@(triton_poi_fused_convolution_max_pool2d_with_indices_relu_22)
        /*0008*/ 	.word	0x00000010


	//----- nvinfo : EIATTR_MIN_STACK_SIZE
	.align		4
.L_1:
        /*000c*/ 	.byte	0x04, 0x12
        /*000e*/ 	.short	(.L_3 - .L_2)
	.align		4
.L_2:
        /*0010*/ 	.word	index@(triton_poi_fused_convolution_max_pool2d_with_indices_relu_22)
        /*0014*/ 	.word	0x00000000


	//----- nvinfo : EIATTR_FRAME_SIZE
	.align		4
.L_3:
        /*0018*/ 	.byte	0x04, 0x11
        /*001a*/ 	.short	(.L_5 - .L_4)
	.align		4
.L_4:
        /*001c*/ 	.word	index@(triton_poi_fused_convolution_max_pool2d_with_indices_relu_22)
        /*0020*/ 	.word	0x00000000


	//----- nvinfo : EIATTR_MIN_STACK_SIZE
	.align		4
.L_5:
        /*0024*/ 	.byte	0x04, 0x12
        /*0026*/ 	.short	(.L_7 - .L_6)
	.align		4
.L_6:
        /*0028*/ 	.word	index@(triton_poi_fused_convolution_max_pool2d_with_indices_relu_22)
        /*002c*/ 	.word	0x00000000
.L_7:


//--------------------- .nv.info.triton_poi_fused_convolution_max_pool2d_with_indices_relu_22 --------------------------
	.section	.nv.info.triton_poi_fused_convolution_max_pool2d_with_indices_relu_22,"",@"SHT_CUDA_INFO"
	.sectionflags	@""
	.align	4


	//----- nvinfo : EIATTR_CUDA_API_VERSION
	.align		4
        /*0000*/ 	.byte	0x04, 0x37
        /*0002*/ 	.short	(.L_9 - .L_8)
.L_8:
        /*0004*/ 	.word	0x0000007c


	//----- nvinfo : EIATTR_KPARAM_INFO
	.align		4
.L_9:
        /*0008*/ 	.byte	0x04, 0x17
        /*000a*/ 	.short	(.L_11 - .L_10)
.L_10:
        /*000c*/ 	.word	0x00000000
        /*0010*/ 	.short	0x0004
        /*0012*/ 	.short	0x001c
        /*0014*/ 	.byte	0x00, 0xf0, 0x11, 0x00


	//----- nvinfo : EIATTR_KPARAM_INFO
	.align		4
.L_11:
        /*0018*/ 	.byte	0x04, 0x17
        /*001a*/ 	.short	(.L_13 - .L_12)
.L_12:
        /*001c*/ 	.word	0x00000000
        /*0020*/ 	.short	0x0003
        /*0022*/ 	.short	0x0018
        /*0024*/ 	.byte	0x00, 0xf0, 0x11, 0x00


	//----- nvinfo : EIATTR_KPARAM_INFO
	.align		4
.L_13:
        /*0028*/ 	.byte	0x04, 0x17
        /*002a*/ 	.short	(.L_15 - .L_14)
.L_14:
        /*002c*/ 	.word	0x00000000
        /*0030*/ 	.short	0x0002
        /*0032*/ 	.short	0x0010
        /*0034*/ 	.byte	0x00, 0xf4, 0x21, 0x00


	//----- nvinfo : EIATTR_KPARAM_INFO
	.align		4
.L_15:
        /*0038*/ 	.byte	0x04, 0x17
        /*003a*/ 	.short	(.L_17 - .L_16)
.L_16:
        /*003c*/ 	.word	0x00000000
        /*0040*/ 	.short	0x0001
        /*0042*/ 	.short	0x0008
        /*0044*/ 	.byte	0x00, 0xf4, 0x21, 0x00


	//----- nvinfo : EIATTR_KPARAM_INFO
	.align		4
.L_17:
        /*0048*/ 	.byte	0x04, 0x17
        /*004a*/ 	.short	(.L_19 - .L_18)
.L_18:
        /*004c*/ 	.word	0x00000000
        /*0050*/ 	.short	0x0000
        /*0052*/ 	.short	0x0000
        /*0054*/ 	.byte	0x00, 0xf4, 0x21, 0x00


	//----- nvinfo : EIATTR_SPARSE_MMA_MASK
	.align		4
.L_19:
        /*0058*/ 	.byte	0x03, 0x50
        /*005a*/ 	.short	0x0000


	//----- nvinfo : EIATTR_MAXREG_COUNT
	.align		4
        /*005c*/ 	.byte	0x03, 0x1b
        /*005e*/ 	.short	0x00ff


	//----- nvinfo : EIATTR_EXIT_INSTR_OFFSETS
	.align		4
        /*0060*/ 	.byte	0x04, 0x1c
        /*0062*/ 	.short	(.L_21 - .L_20)


	//   ....[0]....
.L_20:
        /*0064*/ 	.word	0x00000300


	//   ....[1]....
        /*0068*/ 	.word	0x00000370


	//----- nvinfo : EIATTR_REQNTID
	.align		4
.L_21:
        /*006c*/ 	.byte	0x04, 0x10
        /*006e*/ 	.short	(.L_23 - .L_22)
.L_22:
        /*0070*/ 	.word	0x00000080
        /*0074*/ 	.word	0x00000001
        /*0078*/ 	.word	0x00000001


	//----- nvinfo : EIATTR_CBANK_PARAM_SIZE
	.align		4
.L_23:
        /*007c*/ 	.byte	0x03, 0x19
        /*007e*/ 	.short	0x0020


	//----- nvinfo : EIATTR_PARAM_CBANK
	.align		4
        /*0080*/ 	.byte	0x04, 0x0a
        /*0082*/ 	.short	(.L_25 - .L_24)
	.align		4
.L_24:
        /*0084*/ 	.word	index@(.nv.constant0.triton_poi_fused_convolution_max_pool2d_with_indices_relu_22)
        /*0088*/ 	.short	0x0210
        /*008a*/ 	.short	0x0020


	//----- nvinfo : EIATTR_SW_WAR
	.align		4
.L_25:
        /*008c*/ 	.byte	0x04, 0x36
        /*008e*/ 	.short	(.L_27 - .L_26)
.L_26:
        /*0090*/ 	.word	0x00000008
.L_27:


//--------------------- .nv.callgraph             --------------------------
	.section	.nv.callgraph,"",@"SHT_CUDA_CALLGRAPH"
	.align	4
	.sectionentsize	8
	.align		4
        /*0000*/ 	.word	0x00000000
	.align		4
        /*0004*/ 	.word	0xffffffff
	.align		4
        /*0008*/ 	.word	0x00000000
	.align		4
        /*000c*/ 	.word	0xfffffffe
	.align		4
        /*0010*/ 	.word	0x00000000
	.align		4
        /*0014*/ 	.word	0xfffffffd
	.align		4
        /*0018*/ 	.word	0x00000000
	.align		4
        /*001c*/ 	.word	0xfffffffc


//--------------------- .text.triton_poi_fused_convolution_max_pool2d_with_indices_relu_22 --------------------------
	.section	.text.triton_poi_fused_convolution_max_pool2d_with_indices_relu_22,"ax",@progbits
	.sectionflags	@"SHF_BARRIERS=1"
	.align	128
        .global         triton_poi_fused_convolution_max_pool2d_with_indices_relu_22
        .type           triton_poi_fused_convolution_max_pool2d_with_indices_relu_22,@function
        .size           triton_poi_fused_convolution_max_pool2d_with_indices_relu_22,(.L_x_1 - triton_poi_fused_convolution_max_pool2d_with_indices_relu_22)
        .other          triton_poi_fused_convolution_max_pool2d_with_indices_relu_22,@"STO_CUDA_ENTRY STV_DEFAULT"
triton_poi_fused_convolution_max_pool2d_with_indices_relu_22:
.text.triton_poi_fused_convolution_max_pool2d_with_indices_relu_22:
[----:B------:R-:W0:Y:S02]  /*0000*/  LDC R1, c[0x0][0x28] ;  /* 0x00000a00ff017b82 */ /* 0x000e240000000800 */
[----:B------:R-:W1:Y:S01]  /*0010*/  S2R R12, SR_TID.X ;  /* 0x00000000000c7919 */ /* 0x000e620000002100 */
[----:B------:R-:W2:Y:S01]  /*0020*/  LDC.64 R6, c[0x0][0x218] ;  /* 0x00008600ff067b82 */ /* 0x000ea20000000a00 */
[----:B------:R-:W-:Y:S01]  /*0030*/  ULDC.64 UR6, c[0x0][0x208] ;  /* 0x0000820000067ab9 */ /* 0x000fe20000000a00 */
[----:B------:R-:W3:Y:S01]  /*0040*/  S2R R4, SR_CTAID.Y ;  /* 0x0000000000047919 */ /* 0x000ee20000002600 */
[----:B------:R-:W4:Y:S01]  /*0050*/  S2R R0, SR_CTAID.X ;  /* 0x0000000000007919 */ /* 0x000f220000002500 */
[----:B-1----:R-:W-:Y:S01]  /*0060*/  IMAD.SHL.U32 R2, R12, 0x2, RZ ;  /* 0x000000020c027824 */ /* 0x002fe200078e00ff */
[----:B---3--:R-:W-:-:S04]  /*0070*/  SHF.R.S32.HI R9, RZ, 0x17, R4 ;  /* 0x00000017ff097819 */ /* 0x008fc80000011404 */
[----:B------:R-:W-:Y:S02]  /*0080*/  LOP3.LUT R5, R2, 0xfe, RZ, 0xc0, !PT ;  /* 0x000000fe02057812 */ /* 0x000fe400078ec0ff */
[----:B------:R-:W-:Y:S01]  /*0090*/  SGXT R9, R9, 0x1 ;  /* 0x000000010909781a */ /* 0x000fe20000000200 */
[----:B------:R-:W1:Y:S01]  /*00a0*/  LDC.64 R2, c[0x0][0x210] ;  /* 0x00008400ff027b82 */ /* 0x000e620000000a00 */
[----:B------:R-:W-:Y:S02]  /*00b0*/  PRMT R8, R5, 0x6540, R4 ;  /* 0x0000654005087816 */ /* 0x000fe40000000004 */
[----:B----4-:R-:W-:Y:S02]  /*00c0*/  ISETP.GE.AND P2, PT, R0, 0x10, PT ;  /* 0x000000100000780c */ /* 0x010fe40003f46270 */
[----:B------:R-:W-:-:S04]  /*00d0*/  LEA.HI R9, R9, R8, RZ, 0x9 ;  /* 0x0000000809097211 */ /* 0x000fc800078f48ff */
[C---:B------:R-:W-:Y:S01]  /*00e0*/  LOP3.LUT R11, R9.reuse, 0xfffffe00, RZ, 0xc0, !PT ;  /* 0xfffffe00090b7812 */ /* 0x040fe200078ec0ff */
[----:B------:R-:W-:-:S04]  /*00f0*/  IMAD.SHL.U32 R9, R9, 0x10, RZ ;  /* 0x0000001009097824 */ /* 0x000fc800078e00ff */
[----:B------:R-:W-:Y:S01]  /*0100*/  IMAD.IADD R11, R8, 0x1, -R11 ;  /* 0x00000001080b7824 */ /* 0x000fe200078e0a0b */
[----:B------:R-:W-:-:S03]  /*0110*/  LOP3.LUT R9, R9, 0xffffe000, RZ, 0xc0, !PT ;  /* 0xffffe00009097812 */ /* 0x000fc600078ec0ff */
[----:B------:R-:W-:Y:S02]  /*0120*/  IMAD R8, R0, 0x200, R11 ;  /* 0x0000020000087824 */ /* 0x000fe400078e020b */
[----:B--2---:R-:W-:-:S04]  /*0130*/  IMAD.WIDE R6, R11, 0x4, R6 ;  /* 0x000000040b067825 */ /* 0x004fc800078e0206 */
[----:B------:R-:W-:Y:S02]  /*0140*/  IMAD.IADD R9, R8, 0x1, R9 ;  /* 0x0000000108097824 */ /* 0x000fe400078e0209 */
[----:B------:R-:W2:Y:S02]  /*0150*/  LDG.E.EL.64 R6, desc[UR6][R6.64] ;  /* 0x0000000606067981 */ /* 0x000ea4000c2e1b00 */
[----:B-1----:R-:W-:Y:S01]  /*0160*/  IMAD.WIDE R2, R9, 0x4, R2 ;  /* 0x0000000409027825 */ /* 0x002fe200078e0202 */
[----:B------:R-:W-:-:S06]  /*0170*/  CS2R R8, SRZ ;  /* 0x0000000000087805 */ /* 0x000fcc000001ff00 */
[----:B------:R-:W2:Y:S01]  /*0180*/  @!P2 LDG.E.EL.64 R8, desc[UR6][R2.64] ;  /* 0x000000060208a981 */ /* 0x000ea2000c2e1b00 */
[----:B------:R-:W1:Y:S01]  /*0190*/  S2UR UR5, SR_CgaCtaId ;  /* 0x00000000000579c3 */ /* 0x000e620000008800 */
[----:B------:R-:W-:Y:S02]  /*01a0*/  UMOV UR4, 0x400 ;  /* 0x0000040000047882 */ /* 0x000fe40000000000 */
[----:B-1----:R-:W-:-:S06]  /*01b0*/  UPRMT UR4, UR5, 0x654, UR4 ;  /* 0x0000065405047896 */ /* 0x002fcc0008000004 */
[----:B------:R-:W-:Y:S02]  /*01c0*/  LEA R11, R5, UR4, 0x3 ;  /* 0x00000004050b7c11 */ /* 0x000fe4000f8e18ff */
[----:B--2---:R-:W-:Y:S01]  /*01d0*/  FSETP.GEU.AND P0, PT, R8, -R6, PT ;  /* 0x800000060800720b */ /* 0x004fe20003f0e000 */
[----:B------:R-:W-:Y:S01]  /*01e0*/  FADD R8, R6, R8 ;  /* 0x0000000806087221 */ /* 0x000fe20000000000 */
[----:B------:R-:W-:Y:S01]  /*01f0*/  FADD R10, R7, R9 ;  /* 0x00000009070a7221 */ /* 0x000fe20000000000 */
[----:B------:R-:W-:-:S03]  /*0200*/  FSETP.GEU.AND P1, PT, R9, -R7, PT ;  /* 0x800000070900720b */ /* 0x000fc60003f2e000 */
[----:B------:R-:W-:Y:S01]  /*0210*/  FSEL R8, R8, RZ, P0 ;  /* 0x000000ff08087208 */ /* 0x000fe20000000000 */
[----:B------:R-:W1:Y:S01]  /*0220*/  LDC.64 R6, c[0x0][0x220] ;  /* 0x00008800ff067b82 */ /* 0x000e620000000a00 */
[----:B------:R-:W-:-:S03]  /*0230*/  FSEL R10, R10, RZ, P1 ;  /* 0x000000ff0a0a7208 */ /* 0x000fc60000800000 */
[----:B------:R-:W-:Y:S04]  /*0240*/  STS [R11], R8 ;  /* 0x000000080b007388 */ /* 0x000fe80000000800 */
[----:B------:R-:W-:Y:S01]  /*0250*/  STS [R11+0x8], R10 ;  /* 0x0000080a0b007388 */ /* 0x000fe20000000800 */
[----:B------:R-:W-:-:S04]  /*0260*/  LOP3.LUT R9, R12, 0x7f, RZ, 0xc0, !PT ;  /* 0x0000007f0c097812 */ /* 0x000fc800078ec0ff */
[C---:B------:R-:W-:Y:S01]  /*0270*/  LEA R12, R9.reuse, UR4, 0x3 ;  /* 0x00000004090c7c11 */ /* 0x040fe2000f8e18ff */
[----:B------:R-:W-:Y:S06]  /*0280*/  BAR.SYNC.DEFER_BLOCKING 0x0 ;  /* 0x0000000000007b1d */ /* 0x000fec0000010000 */
[----:B------:R-:W2:Y:S01]  /*0290*/  LDS R13, [R12] ;  /* 0x000000000c0d7984 */ /* 0x000ea20000000800 */
[----:B------:R-:W-:-:S05]  /*02a0*/  PRMT R3, R9, 0x6540, R4 ;  /* 0x0000654009037816 */ /* 0x000fca0000000004 */
[----:B------:R-:W-:Y:S01]  /*02b0*/  IMAD R3, R3, 0x10, R0 ;  /* 0x0000001003037824 */ /* 0x000fe200078e0200 */
[----:B------:R-:W-:-:S03]  /*02c0*/  LOP3.LUT R5, R9, 0x80, RZ, 0xfc, !PT ;  /* 0x0000008009057812 */ /* 0x000fc600078efcff */
[----:B-1----:R-:W-:Y:S01]  /*02d0*/  IMAD.WIDE R2, R3, 0x4, R6 ;  /* 0x0000000403027825 */ /* 0x002fe200078e0206 */
[----:B------:R-:W-:-:S04]  /*02e0*/  LEA R5, R5, UR4, 0x3 ;  /* 0x0000000405057c11 */ /* 0x000fc8000f8e18ff */
[----:B--2---:R1:W-:Y:S01]  /*02f0*/  @!P2 STG.E desc[UR6][R2.64], R13 ;  /* 0x0000000d0200a986 */ /* 0x0043e2000c101906 */
[----:B------:R-:W-:Y:S05]  /*0300*/  @P2 EXIT ;  /* 0x000000000000294d */ /* 0x000fea0003800000 */
[----:B------:R-:W0:Y:S01]  /*0310*/  LDS R5, [R5] ;  /* 0x0000000005057984 */ /* 0x000e220000000800 */
[----:B------:R-:W-:-:S05]  /*0320*/  IMAD.SHL.U32 R4, R4, 0x100, RZ ;  /* 0x0000010004047824 */ /* 0x000fca00078e00ff */
[----:B------:R-:W-:-:S05]  /*0330*/  LOP3.LUT R9, R4, 0x80, R9, 0xfe, !PT ;  /* 0x0000008004097812 */ /* 0x000fca00078efe09 */
[----:B-1----:R-:W-:-:S04]  /*0340*/  IMAD R3, R9, 0x10, R0 ;  /* 0x0000001009037824 */ /* 0x002fc800078e0200 */
[----:B------:R-:W-:-:S05]  /*0350*/  IMAD.WIDE R2, R3, 0x4, R6 ;  /* 0x0000000403027825 */ /* 0x000fca00078e0206 */
[----:B0-----:R-:W-:Y:S01]  /*0360*/  STG.E desc[UR6][R2.64], R5 ;  /* 0x0000000502007986 */ /* 0x001fe2000c101906 */
[----:B------:R-:W-:Y:S05]  /*0370*/  EXIT ;  /* 0x000000000000794d */ /* 0x000fea0003800000 */
.L_x_0:
[----:B------:R-:W-:-:S00]  /*0380*/  BRA `(.L_x_0) ;  /* 0xfffffffc00fc7947 */ /* 0x000fc0000383ffff */
[----:B------:R-:W-:-:S00]  /*0390*/  NOP ;  /* 0x0000000000007918 */ /* 0x000fc00000000000 */
        /* <DEDUP_REMOVED lines=14> */
.L_x_1:


//--------------------- .nv.shared.triton_poi_fused_convolution_max_pool2d_with_indices_relu_22 --------------------------
	.section	.nv.shared.triton_poi_fused_convolution_max_pool2d_with_indices_relu_22,"aw",@nobits
	.sectionflags	@""
	.align	16
	.zero		1024


//--------------------- .nv.constant0.triton_poi_fused_convolution_max_pool2d_with_indices_relu_22 --------------------------
	.section	.nv.constant0.triton_poi_fused_convolution_max_pool2d_with_indices_relu_22,"a",@progbits
	.sectionflags	@""
	.align	4
.nv.constant0.triton_poi_fused_convolution_max_pool2d_with_indices_relu_22:
	.zero		560
